//
// Generated by NVIDIA NVVM Compiler
//
// Compiler Build ID: CL-36424714
// Cuda compilation tools, release 13.0, V13.0.88
// Based on NVVM 20.0.0
//

.version 9.0
.target sm_100
.address_size 64

	// .globl	_Z9set_valuePi

.visible .entry _Z9set_valuePi(
	.param .u64 .ptr .align 1 _Z9set_valuePi_param_0
)
{
	.reg .b32 	%r<2>;
	.reg .b64 	%rd<3>;

	ld.param.u64 	%rd1, [_Z9set_valuePi_param_0];
	cvta.to.global.u64 	%rd2, %rd1;
	mov.b32 	%r1, 42;
	st.global.u32 	[%rd2], %r1;
	ret;

}


// ===== COMPILED SASS (sm_100) =====

	.target	sm_100

	.elftype	@"ET_EXEC"


//--------------------- .note.nv.tkinfo           --------------------------
	.section	.note.nv.tkinfo,"",@"SHT_NOTE"
	.sectionflags	@"SHF_NOTE_NV_TKINFO"
	.tkinfo
        /*0018*/ 	.word	0x00000002
        /*0030*/ 	.string	""
        /*0030*/ 	.string	"ptxas"
        /*0030*/ 	.string	"Cuda compilation tools, release 13.0, V13.0.88"
        /*0030*/ 	.string	"Build cuda_13.0.r13.0/compiler.36424714_0"
        /*0030*/ 	.string	"-arch sm_100 -m 64 "



//--------------------- .note.nv.cuinfo           --------------------------
	.section	.note.nv.cuinfo,"",@"SHT_NOTE"
	.sectionflags	@"SHF_NOTE_NV_CUINFO"
        /*0018*/ 	.short	0x0002
        /*001a*/ 	.short	0x0064
        /*001c*/ 	.short	0x0082
	.zero		2


//--------------------- .nv.info                  --------------------------
	.section	.nv.info,"",@"SHT_CUDA_INFO"
	.align	4


	//----- nvinfo : EIATTR_REGCOUNT
	.align		4
        /*0000*/ 	.byte	0x04, 0x2f
        /*0002*/ 	.short	(.L_1 - .L_0)
	.align		4
.L_0:
        /*0004*/ 	.word	index@(_Z9set_valuePi)
        /*0008*/ 	.word	0x00000008


	//----- nvinfo : EIATTR_FRAME_SIZE
	.align		4
.L_1:
        /*000c*/ 	.byte	0x04, 0x11
        /*000e*/ 	.short	(.L_3 - .L_2)
	.align		4
.L_2:
        /*0010*/ 	.word	index@(_Z9set_valuePi)
        /*0014*/ 	.word	0x00000000


	//----- nvinfo : EIATTR_MIN_STACK_SIZE
	.align		4
.L_3:
        /*0018*/ 	.byte	0x04, 0x12
        /*001a*/ 	.short	(.L_5 - .L_4)
	.align		4
.L_4:
        /*001c*/ 	.word	index@(_Z9set_valuePi)
        /*0020*/ 	.word	0x00000000
.L_5:


//--------------------- .nv.compat                --------------------------
	.section	.nv.compat,"",@"SHT_CUDA_COMPAT_INFO"
	.align	4
        /*0000*/ 	.byte	0x02, 0x09, 0x00, 0x00, 0x02, 0x02, 0x01, 0x00, 0x02, 0x05, 0x05, 0x00, 0x03, 0x07, 0x01, 0x01
        /*0010*/ 	.byte	0x02, 0x03, 0x00, 0x00, 0x02, 0x06, 0x01, 0x00, 0x04, 0x0b, 0x08, 0x00, 0x09, 0x00, 0x00, 0x00
        /*0020*/ 	.byte	0x00, 0x00, 0x00, 0x00


//--------------------- .nv.info._Z9set_valuePi   --------------------------
	.section	.nv.info._Z9set_valuePi,"",@"SHT_CUDA_INFO"
	.sectionflags	@""
	.align	4


	//----- nvinfo : EIATTR_CUDA_API_VERSION
	.align		4
        /*0000*/ 	.byte	0x04, 0x37
        /*0002*/ 	.short	(.L_7 - .L_6)
.L_6:
        /*0004*/ 	.word	0x00000082


	//----- nvinfo : EIATTR_KPARAM_INFO
	.align		4
.L_7:
        /*0008*/ 	.byte	0x04, 0x17
        /*000a*/ 	.short	(.L_9 - .L_8)
.L_8:
        /*000c*/ 	.word	0x00000000
        /*0010*/ 	.short	0x0000
        /*0012*/ 	.short	0x0000
        /*0014*/ 	.byte	0x00, 0xf5, 0x21, 0x00


	//----- nvinfo : EIATTR_SPARSE_MMA_MASK
	.align		4
.L_9:
        /*0018*/ 	.byte	0x03, 0x50
        /*001a*/ 	.short	0x0000


	//----- nvinfo : EIATTR_MAXREG_COUNT
	.align		4
        /*001c*/ 	.byte	0x03, 0x1b
        /*001e*/ 	.short	0x00ff


	//----- nvinfo : EIATTR_MERCURY_ISA_VERSION
	.align		4
        /*0020*/ 	.byte	0x03, 0x5f
        /*0022*/ 	.short	0x0101


	//----- nvinfo : EIATTR_VRC_CTA_INIT_COUNT
	.align		4
        /*0024*/ 	.byte	0x02, 0x4a
	.zero		1
	.zero		1


	//----- nvinfo : EIATTR_EXIT_INSTR_OFFSETS
	.align		4
        /*0028*/ 	.byte	0x04, 0x1c
        /*002a*/ 	.short	(.L_11 - .L_10)


	//   ....[0]....
.L_10:
        /*002c*/ 	.word	0x00000050


	//----- nvinfo : EIATTR_CBANK_PARAM_SIZE
	.align		4
.L_11:
        /*0030*/ 	.byte	0x03, 0x19
        /*0032*/ 	.short	0x0008


	//----- nvinfo : EIATTR_PARAM_CBANK
	.align		4
        /*0034*/ 	.byte	0x04, 0x0a
        /*0036*/ 	.short	(.L_13 - .L_12)
	.align		4
.L_12:
        /*0038*/ 	.word	index@(.nv.constant0._Z9set_valuePi)
        /*003c*/ 	.short	0x0380
        /*003e*/ 	.short	0x0008


	//----- nvinfo : EIATTR_SW_WAR
	.align		4
.L_13:
        /*0040*/ 	.byte	0x04, 0x36
        /*0042*/ 	.short	(.L_15 - .L_14)
.L_14:
        /*0044*/ 	.word	0x00000008
.L_15:


//--------------------- .nv.callgraph             --------------------------
	.section	.nv.callgraph,"",@"SHT_CUDA_CALLGRAPH"
	.align	4
	.sectionentsize	8
	.align		4
        /*0000*/ 	.word	0x00000000
	.align		4
        /*0004*/ 	.word	0xffffffff
	.align		4
        /*0008*/ 	.word	0x00000000
	.align		4
        /*000c*/ 	.word	0xfffffffe
	.align		4
        /*0010*/ 	.word	0x00000000
	.align		4
        /*0014*/ 	.word	0xfffffffd
	.align		4
        /*0018*/ 	.word	0x00000000
	.align		4
        /*001c*/ 	.word	0xfffffffc


//--------------------- .text._Z9set_valuePi      --------------------------
	.section	.text._Z9set_valuePi,"ax",@progbits
	.align	128
        .global         _Z9set_valuePi
        .type           _Z9set_valuePi,@function
        .size           _Z9set_valuePi,(.L_x_1 - _Z9set_valuePi)
        .other          _Z9set_valuePi,@"STO_CUDA_ENTRY STV_DEFAULT"
_Z9set_valuePi:
.text._Z9set_valuePi:
[----:B------:R-:W-:Y:S08]  /*0000*/  LDC R1, c[0x0][0x37c] ;  /* 0x0000df00ff017b82 */ /* 0x000ff00000000800 */
[----:B------:R-:W0:Y:S01]  /*0010*/  LDC.64 R2, c[0x0][0x380] ;  /* 0x0000e000ff027b82 */ /* 0x000e220000000a00 */
[----:B------:R-:W0:Y:S01]  /*0020*/  LDCU.64 UR4, c[0x0][0x358] ;  /* 0x00006b00ff0477ac */ /* 0x000e220008000a00 */
[----:B------:R-:W-:-:S05]  /*0030*/  HFMA2 R5, -RZ, RZ, 0, 2.50339508056640625e-06 ;  /* 0x0000002aff057431 */ /* 0x000fca00000001ff */
[----:B0-----:R-:W-:Y:S01]  /*0040*/  STG.E desc[UR4][R2.64], R5 ;  /* 0x0000000502007986 */ /* 0x001fe2000c101904 */
[----:B------:R-:W-:Y:S05]  /*0050*/  EXIT ;  /* 0x000000000000794d */ /* 0x000fea0003800000 */
.L_x_0:
[----:B------:R-:W-:-:S00]  /*0060*/  BRA `(.L_x_0) ;  /* 0xfffffffc00fc7947 */ /* 0x000fc0000383ffff */
[----:B------:R-:W-:-:S00]  /*0070*/  NOP ;  /* 0x0000000000007918 */ /* 0x000fc00000000000 */
        /* <DEDUP_REMOVED lines=8> */
.L_x_1:


//--------------------- .nv.shared.reserved.0     --------------------------
	.section	.nv.shared.reserved.0,"aw",@nobits
	.weak		__nv_reservedSMEM_offset_0_alias
	.size		__nv_reservedSMEM_offset_0_alias, 0, 64
	.other		__nv_reservedSMEM_offset_0_alias,@"STO_CUDA_RESERVED_SHARED STV_DEFAULT"
__nv_reservedSMEM_offset_0_alias:
	.zero		0
	.zero		64


//--------------------- .nv.constant0._Z9set_valuePi --------------------------
	.section	.nv.constant0._Z9set_valuePi,"a",@progbits
	.sectionflags	@""
	.align	4
.nv.constant0._Z9set_valuePi:
	.zero		904


//--------------------- SYMBOLS --------------------------

	.type		.nv.reservedSmem.offset0,@object
	.size		.nv.reservedSmem.offset0,0x4
